//
// Generated by NVIDIA NVVM Compiler
//
// Compiler Build ID: CL-36424714
// Cuda compilation tools, release 13.0, V13.0.88
// Based on NVVM 20.0.0
//

.version 9.0
.target sm_100
.address_size 64

	// .globl	_Z10vectorInitiPff

.visible .entry _Z10vectorInitiPff(
	.param .u32 _Z10vectorInitiPff_param_0,
	.param .u64 .ptr .align 1 _Z10vectorInitiPff_param_1,
	.param .f32 _Z10vectorInitiPff_param_2
)
{
	.reg .pred 	%p<7>;
	.reg .b32 	%r<31>;
	.reg .b32 	%f<2>;
	.reg .b64 	%rd<11>;

	ld.param.u32 	%r12, [_Z10vectorInitiPff_param_0];
	ld.param.u64 	%rd2, [_Z10vectorInitiPff_param_1];
	ld.param.f32 	%f1, [_Z10vectorInitiPff_param_2];
	cvta.to.global.u64 	%rd1, %rd2;
	mov.u32 	%r13, %ctaid.x;
	mov.u32 	%r14, %ntid.x;
	mov.u32 	%r15, %tid.x;
	mad.lo.s32 	%r29, %r13, %r14, %r15;
	mov.u32 	%r16, %nctaid.x;
	mul.lo.s32 	%r2, %r14, %r16;
	setp.ge.s32 	%p1, %r29, %r12;
	@%p1 bra 	$L__BB0_7;
	add.s32 	%r17, %r29, %r2;
	max.s32 	%r18, %r12, %r17;
	setp.lt.s32 	%p2, %r17, %r12;
	selp.u32 	%r19, 1, 0, %p2;
	add.s32 	%r20, %r17, %r19;
	sub.s32 	%r21, %r18, %r20;
	div.u32 	%r22, %r21, %r2;
	add.s32 	%r3, %r22, %r19;
	and.b32  	%r23, %r3, 3;
	setp.eq.s32 	%p3, %r23, 3;
	@%p3 bra 	$L__BB0_4;
	add.s32 	%r24, %r3, 1;
	and.b32  	%r25, %r24, 3;
	neg.s32 	%r27, %r25;
$L__BB0_3:
	.pragma "nounroll";
	mul.wide.s32 	%rd3, %r29, 4;
	add.s64 	%rd4, %rd1, %rd3;
	st.global.f32 	[%rd4], %f1;
	add.s32 	%r29, %r29, %r2;
	add.s32 	%r27, %r27, 1;
	setp.ne.s32 	%p4, %r27, 0;
	@%p4 bra 	$L__BB0_3;
$L__BB0_4:
	setp.lt.u32 	%p5, %r3, 3;
	@%p5 bra 	$L__BB0_7;
	mul.wide.s32 	%rd7, %r2, 4;
	shl.b32 	%r26, %r2, 2;
$L__BB0_6:
	mul.wide.s32 	%rd5, %r29, 4;
	add.s64 	%rd6, %rd1, %rd5;
	st.global.f32 	[%rd6], %f1;
	add.s64 	%rd8, %rd6, %rd7;
	st.global.f32 	[%rd8], %f1;
	add.s64 	%rd9, %rd8, %rd7;
	st.global.f32 	[%rd9], %f1;
	add.s64 	%rd10, %rd9, %rd7;
	st.global.f32 	[%rd10], %f1;
	add.s32 	%r29, %r26, %r29;
	setp.lt.s32 	%p6, %r29, %r12;
	@%p6 bra 	$L__BB0_6;
$L__BB0_7:
	ret;

}
	// .globl	_Z9vectorAddiPfS_S_
.visible .entry _Z9vectorAddiPfS_S_(
	.param .u32 _Z9vectorAddiPfS_S__param_0,
	.param .u64 .ptr .align 1 _Z9vectorAddiPfS_S__param_1,
	.param .u64 .ptr .align 1 _Z9vectorAddiPfS_S__param_2,
	.param .u64 .ptr .align 1 _Z9vectorAddiPfS_S__param_3
)
{
	.reg .pred 	%p<7>;
	.reg .b32 	%r<31>;
	.reg .b32 	%f<16>;
	.reg .b64 	%rd<25>;

	ld.param.u32 	%r12, [_Z9vectorAddiPfS_S__param_0];
	ld.param.u64 	%rd4, [_Z9vectorAddiPfS_S__param_1];
	ld.param.u64 	%rd5, [_Z9vectorAddiPfS_S__param_2];
	ld.param.u64 	%rd6, [_Z9vectorAddiPfS_S__param_3];
	cvta.to.global.u64 	%rd1, %rd6;
	cvta.to.global.u64 	%rd2, %rd5;
	cvta.to.global.u64 	%rd3, %rd4;
	mov.u32 	%r13, %ctaid.x;
	mov.u32 	%r14, %ntid.x;
	mov.u32 	%r15, %tid.x;
	mad.lo.s32 	%r29, %r13, %r14, %r15;
	mov.u32 	%r16, %nctaid.x;
	mul.lo.s32 	%r2, %r14, %r16;
	setp.ge.s32 	%p1, %r29, %r12;
	@%p1 bra 	$L__BB1_7;
	add.s32 	%r17, %r29, %r2;
	max.s32 	%r18, %r12, %r17;
	setp.lt.s32 	%p2, %r17, %r12;
	selp.u32 	%r19, 1, 0, %p2;
	add.s32 	%r20, %r17, %r19;
	sub.s32 	%r21, %r18, %r20;
	div.u32 	%r22, %r21, %r2;
	add.s32 	%r3, %r22, %r19;
	and.b32  	%r23, %r3, 3;
	setp.eq.s32 	%p3, %r23, 3;
	@%p3 bra 	$L__BB1_4;
	add.s32 	%r24, %r3, 1;
	and.b32  	%r25, %r24, 3;
	neg.s32 	%r27, %r25;
$L__BB1_3:
	.pragma "nounroll";
	mul.wide.s32 	%rd7, %r29, 4;
	add.s64 	%rd8, %rd1, %rd7;
	add.s64 	%rd9, %rd2, %rd7;
	add.s64 	%rd10, %rd3, %rd7;
	ld.global.f32 	%f1, [%rd10];
	ld.global.f32 	%f2, [%rd9];
	add.f32 	%f3, %f1, %f2;
	st.global.f32 	[%rd8], %f3;
	add.s32 	%r29, %r29, %r2;
	add.s32 	%r27, %r27, 1;
	setp.ne.s32 	%p4, %r27, 0;
	@%p4 bra 	$L__BB1_3;
$L__BB1_4:
	setp.lt.u32 	%p5, %r3, 3;
	@%p5 bra 	$L__BB1_7;
	mul.wide.s32 	%rd15, %r2, 4;
	shl.b32 	%r26, %r2, 2;
$L__BB1_6:
	mul.wide.s32 	%rd11, %r29, 4;
	add.s64 	%rd12, %rd3, %rd11;
	ld.global.f32 	%f4, [%rd12];
	add.s64 	%rd13, %rd2, %rd11;
	ld.global.f32 	%f5, [%rd13];
	add.f32 	%f6, %f4, %f5;
	add.s64 	%rd14, %rd1, %rd11;
	st.global.f32 	[%rd14], %f6;
	add.s64 	%rd16, %rd12, %rd15;
	ld.global.f32 	%f7, [%rd16];
	add.s64 	%rd17, %rd13, %rd15;
	ld.global.f32 	%f8, [%rd17];
	add.f32 	%f9, %f7, %f8;
	add.s64 	%rd18, %rd14, %rd15;
	st.global.f32 	[%rd18], %f9;
	add.s64 	%rd19, %rd16, %rd15;
	ld.global.f32 	%f10, [%rd19];
	add.s64 	%rd20, %rd17, %rd15;
	ld.global.f32 	%f11, [%rd20];
	add.f32 	%f12, %f10, %f11;
	add.s64 	%rd21, %rd18, %rd15;
	st.global.f32 	[%rd21], %f12;
	add.s64 	%rd22, %rd19, %rd15;
	ld.global.f32 	%f13, [%rd22];
	add.s64 	%rd23, %rd20, %rd15;
	ld.global.f32 	%f14, [%rd23];
	add.f32 	%f15, %f13, %f14;
	add.s64 	%rd24, %rd21, %rd15;
	st.global.f32 	[%rd24], %f15;
	add.s32 	%r29, %r26, %r29;
	setp.lt.s32 	%p6, %r29, %r12;
	@%p6 bra 	$L__BB1_6;
$L__BB1_7:
	ret;

}


// ===== COMPILED SASS (sm_100) =====

	.target	sm_100

	.elftype	@"ET_EXEC"


//--------------------- .note.nv.tkinfo           --------------------------
	.section	.note.nv.tkinfo,"",@"SHT_NOTE"
	.sectionflags	@"SHF_NOTE_NV_TKINFO"
	.tkinfo
        /*0018*/ 	.word	0x00000002
        /*0030*/ 	.string	""
        /*0030*/ 	.string	"ptxas"
        /*0030*/ 	.string	"Cuda compilation tools, release 13.0, V13.0.88"
        /*0030*/ 	.string	"Build cuda_13.0.r13.0/compiler.36424714_0"
        /*0030*/ 	.string	"-arch sm_100 -m 64 "



//--------------------- .note.nv.cuinfo           --------------------------
	.section	.note.nv.cuinfo,"",@"SHT_NOTE"
	.sectionflags	@"SHF_NOTE_NV_CUINFO"
        /*0018*/ 	.short	0x0002
        /*001a*/ 	.short	0x0064
        /*001c*/ 	.short	0x0082
	.zero		2


//--------------------- .nv.info                  --------------------------
	.section	.nv.info,"",@"SHT_CUDA_INFO"
	.align	4


	//----- nvinfo : EIATTR_REGCOUNT
	.align		4
        /*0000*/ 	.byte	0x04, 0x2f
        /*0002*/ 	.short	(.L_1 - .L_0)
	.align		4
.L_0:
        /*0004*/ 	.word	index@(_Z10vectorInitiPff)
        /*0008*/ 	.word	0x00000012


	//----- nvinfo : EIATTR_FRAME_SIZE
	.align		4
.L_1:
        /*000c*/ 	.byte	0x04, 0x11
        /*000e*/ 	.short	(.L_3 - .L_2)
	.align		4
.L_2:
        /*0010*/ 	.word	index@(_Z10vectorInitiPff)
        /*0014*/ 	.word	0x00000000


	//----- nvinfo : EIATTR_REGCOUNT
	.align		4
.L_3:
        /*0018*/ 	.byte	0x04, 0x2f
        /*001a*/ 	.short	(.L_5 - .L_4)
	.align		4
.L_4:
        /*001c*/ 	.word	index@(_Z9vectorAddiPfS_S_)
        /*0020*/ 	.word	0x0000001a


	//----- nvinfo : EIATTR_FRAME_SIZE
	.align		4
.L_5:
        /*0024*/ 	.byte	0x04, 0x11
        /*0026*/ 	.short	(.L_7 - .L_6)
	.align		4
.L_6:
        /*0028*/ 	.word	index@(_Z9vectorAddiPfS_S_)
        /*002c*/ 	.word	0x00000000


	//----- nvinfo : EIATTR_MIN_STACK_SIZE
	.align		4
.L_7:
        /*0030*/ 	.byte	0x04, 0x12
        /*0032*/ 	.short	(.L_9 - .L_8)
	.align		4
.L_8:
        /*0034*/ 	.word	index@(_Z9vectorAddiPfS_S_)
        /*0038*/ 	.word	0x00000000


	//----- nvinfo : EIATTR_MIN_STACK_SIZE
	.align		4
.L_9:
        /*003c*/ 	.byte	0x04, 0x12
        /*003e*/ 	.short	(.L_11 - .L_10)
	.align		4
.L_10:
        /*0040*/ 	.word	index@(_Z10vectorInitiPff)
        /*0044*/ 	.word	0x00000000
.L_11:


//--------------------- .nv.compat                --------------------------
	.section	.nv.compat,"",@"SHT_CUDA_COMPAT_INFO"
	.align	4
        /*0000*/ 	.byte	0x02, 0x09, 0x00, 0x00, 0x02, 0x02, 0x01, 0x00, 0x02, 0x05, 0x05, 0x00, 0x03, 0x07, 0x01, 0x01
        /*0010*/ 	.byte	0x02, 0x03, 0x00, 0x00, 0x02, 0x06, 0x01, 0x00, 0x04, 0x0b, 0x08, 0x00, 0x09, 0x00, 0x00, 0x00
        /*0020*/ 	.byte	0x00, 0x00, 0x00, 0x00


//--------------------- .nv.info._Z9vectorAddiPfS_S_ --------------------------
	.section	.nv.info._Z9vectorAddiPfS_S_,"",@"SHT_CUDA_INFO"
	.sectionflags	@""
	.align	4


	//----- nvinfo : EIATTR_CUDA_API_VERSION
	.align		4
        /*0000*/ 	.byte	0x04, 0x37
        /*0002*/ 	.short	(.L_13 - .L_12)
.L_12:
        /*0004*/ 	.word	0x00000082


	//----- nvinfo : EIATTR_KPARAM_INFO
	.align		4
.L_13:
        /*0008*/ 	.byte	0x04, 0x17
        /*000a*/ 	.short	(.L_15 - .L_14)
.L_14:
        /*000c*/ 	.word	0x00000000
        /*0010*/ 	.short	0x0003
        /*0012*/ 	.short	0x0018
        /*0014*/ 	.byte	0x00, 0xf5, 0x21, 0x00


	//----- nvinfo : EIATTR_KPARAM_INFO
	.align		4
.L_15:
        /*0018*/ 	.byte	0x04, 0x17
        /*001a*/ 	.short	(.L_17 - .L_16)
.L_16:
        /*001c*/ 	.word	0x00000000
        /*0020*/ 	.short	0x0002
        /*0022*/ 	.short	0x0010
        /*0024*/ 	.byte	0x00, 0xf5, 0x21, 0x00


	//----- nvinfo : EIATTR_KPARAM_INFO
	.align		4
.L_17:
        /*0028*/ 	.byte	0x04, 0x17
        /*002a*/ 	.short	(.L_19 - .L_18)
.L_18:
        /*002c*/ 	.word	0x00000000
        /*0030*/ 	.short	0x0001
        /*0032*/ 	.short	0x0008
        /*0034*/ 	.byte	0x00, 0xf5, 0x21, 0x00


	//----- nvinfo : EIATTR_KPARAM_INFO
	.align		4
.L_19:
        /*0038*/ 	.byte	0x04, 0x17
        /*003a*/ 	.short	(.L_21 - .L_20)
.L_20:
        /*003c*/ 	.word	0x00000000
        /*0040*/ 	.short	0x0000
        /*0042*/ 	.short	0x0000
        /*0044*/ 	.byte	0x00, 0xf0, 0x11, 0x00


	//----- nvinfo : EIATTR_SPARSE_MMA_MASK
	.align		4
.L_21:
        /*0048*/ 	.byte	0x03, 0x50
        /*004a*/ 	.short	0x0000


	//----- nvinfo : EIATTR_MAXREG_COUNT
	.align		4
        /*004c*/ 	.byte	0x03, 0x1b
        /*004e*/ 	.short	0x00ff


	//----- nvinfo : EIATTR_MERCURY_ISA_VERSION
	.align		4
        /*0050*/ 	.byte	0x03, 0x5f
        /*0052*/ 	.short	0x0101


	//----- nvinfo : EIATTR_VRC_CTA_INIT_COUNT
	.align		4
        /*0054*/ 	.byte	0x02, 0x4a
	.zero		1
	.zero		1


	//----- nvinfo : EIATTR_EXIT_INSTR_OFFSETS
	.align		4
        /*0058*/ 	.byte	0x04, 0x1c
        /*005a*/ 	.short	(.L_23 - .L_22)


	//   ....[0]....
.L_22:
        /*005c*/ 	.word	0x00000090


	//   ....[1]....
        /*0060*/ 	.word	0x000003a0


	//   ....[2]....
        /*0064*/ 	.word	0x000005d0


	//----- nvinfo : EIATTR_CRS_STACK_SIZE
	.align		4
.L_23:
        /*0068*/ 	.byte	0x04, 0x1e
        /*006a*/ 	.short	(.L_25 - .L_24)
.L_24:
        /*006c*/ 	.word	0x00000000


	//----- nvinfo : EIATTR_CBANK_PARAM_SIZE
	.align		4
.L_25:
        /*0070*/ 	.byte	0x03, 0x19
        /*0072*/ 	.short	0x0020


	//----- nvinfo : EIATTR_PARAM_CBANK
	.align		4
        /*0074*/ 	.byte	0x04, 0x0a
        /*0076*/ 	.short	(.L_27 - .L_26)
	.align		4
.L_26:
        /*0078*/ 	.word	index@(.nv.constant0._Z9vectorAddiPfS_S_)
        /*007c*/ 	.short	0x0380
        /*007e*/ 	.short	0x0020


	//----- nvinfo : EIATTR_SW_WAR
	.align		4
.L_27:
        /*0080*/ 	.byte	0x04, 0x36
        /*0082*/ 	.short	(.L_29 - .L_28)
.L_28:
        /*0084*/ 	.word	0x00000008
.L_29:


//--------------------- .nv.info._Z10vectorInitiPff --------------------------
	.section	.nv.info._Z10vectorInitiPff,"",@"SHT_CUDA_INFO"
	.sectionflags	@""
	.align	4


	//----- nvinfo : EIATTR_CUDA_API_VERSION
	.align		4
        /*0000*/ 	.byte	0x04, 0x37
        /*0002*/ 	.short	(.L_31 - .L_30)
.L_30:
        /*0004*/ 	.word	0x00000082


	//----- nvinfo : EIATTR_KPARAM_INFO
	.align		4
.L_31:
        /*0008*/ 	.byte	0x04, 0x17
        /*000a*/ 	.short	(.L_33 - .L_32)
.L_32:
        /*000c*/ 	.word	0x00000000
        /*0010*/ 	.short	0x0002
        /*0012*/ 	.short	0x0010
        /*0014*/ 	.byte	0x00, 0xf0, 0x11, 0x00


	//----- nvinfo : EIATTR_KPARAM_INFO
	.align		4
.L_33:
        /*0018*/ 	.byte	0x04, 0x17
        /*001a*/ 	.short	(.L_35 - .L_34)
.L_34:
        /*001c*/ 	.word	0x00000000
        /*0020*/ 	.short	0x0001
        /*0022*/ 	.short	0x0008
        /*0024*/ 	.byte	0x00, 0xf5, 0x21, 0x00


	//----- nvinfo : EIATTR_KPARAM_INFO
	.align		4
.L_35:
        /*0028*/ 	.byte	0x04, 0x17
        /*002a*/ 	.short	(.L_37 - .L_36)
.L_36:
        /*002c*/ 	.word	0x00000000
        /*0030*/ 	.short	0x0000
        /*0032*/ 	.short	0x0000
        /*0034*/ 	.byte	0x00, 0xf0, 0x11, 0x00


	//----- nvinfo : EIATTR_SPARSE_MMA_MASK
	.align		4
.L_37:
        /*0038*/ 	.byte	0x03, 0x50
        /*003a*/ 	.short	0x0000


	//----- nvinfo : EIATTR_MAXREG_COUNT
	.align		4
        /*003c*/ 	.byte	0x03, 0x1b
        /*003e*/ 	.short	0x00ff


	//----- nvinfo : EIATTR_MERCURY_ISA_VERSION
	.align		4
        /*0040*/ 	.byte	0x03, 0x5f
        /*0042*/ 	.short	0x0101


	//----- nvinfo : EIATTR_VRC_CTA_INIT_COUNT
	.align		4
        /*0044*/ 	.byte	0x02, 0x4a
	.zero		1
	.zero		1


	//----- nvinfo : EIATTR_EXIT_INSTR_OFFSETS
	.align		4
        /*0048*/ 	.byte	0x04, 0x1c
        /*004a*/ 	.short	(.L_39 - .L_38)


	//   ....[0]....
.L_38:
        /*004c*/ 	.word	0x00000090


	//   ....[1]....
        /*0050*/ 	.word	0x00000340


	//   ....[2]....
        /*0054*/ 	.word	0x00000420


	//----- nvinfo : EIATTR_CRS_STACK_SIZE
	.align		4
.L_39:
        /*0058*/ 	.byte	0x04, 0x1e
        /*005a*/ 	.short	(.L_41 - .L_40)
.L_40:
        /*005c*/ 	.word	0x00000000


	//----- nvinfo : EIATTR_CBANK_PARAM_SIZE
	.align		4
.L_41:
        /*0060*/ 	.byte	0x03, 0x19
        /*0062*/ 	.short	0x0014


	//----- nvinfo : EIATTR_PARAM_CBANK
	.align		4
        /*0064*/ 	.byte	0x04, 0x0a
        /*0066*/ 	.short	(.L_43 - .L_42)
	.align		4
.L_42:
        /*0068*/ 	.word	index@(.nv.constant0._Z10vectorInitiPff)
        /*006c*/ 	.short	0x0380
        /*006e*/ 	.short	0x0014


	//----- nvinfo : EIATTR_SW_WAR
	.align		4
.L_43:
        /*0070*/ 	.byte	0x04, 0x36
        /*0072*/ 	.short	(.L_45 - .L_44)
.L_44:
        /*0074*/ 	.word	0x00000008
.L_45:


//--------------------- .nv.callgraph             --------------------------
	.section	.nv.callgraph,"",@"SHT_CUDA_CALLGRAPH"
	.align	4
	.sectionentsize	8
	.align		4
        /*0000*/ 	.word	0x00000000
	.align		4
        /*0004*/ 	.word	0xffffffff
	.align		4
        /*0008*/ 	.word	0x00000000
	.align		4
        /*000c*/ 	.word	0xfffffffe
	.align		4
        /*0010*/ 	.word	0x00000000
	.align		4
        /*0014*/ 	.word	0xfffffffd
	.align		4
        /*0018*/ 	.word	0x00000000
	.align		4
        /*001c*/ 	.word	0xfffffffc


//--------------------- .text._Z9vectorAddiPfS_S_ --------------------------
	.section	.text._Z9vectorAddiPfS_S_,"ax",@progbits
	.align	128
        .global         _Z9vectorAddiPfS_S_
        .type           _Z9vectorAddiPfS_S_,@function
        .size           _Z9vectorAddiPfS_S_,(.L_x_10 - _Z9vectorAddiPfS_S_)
        .other          _Z9vectorAddiPfS_S_,@"STO_CUDA_ENTRY STV_DEFAULT"
_Z9vectorAddiPfS_S_:
.text._Z9vectorAddiPfS_S_:
[----:B------:R-:W-:Y:S01]  /*0000*/  LDC R1, c[0x0][0x37c] ;  /* 0x0000df00ff017b82 */ /* 0x000fe20000000800 */
[----:B------:R-:W0:Y:S07]  /*0010*/  S2R R3, SR_TID.X ;  /* 0x0000000000037919 */ /* 0x000e2e0000002100 */
[----:B------:R-:W0:Y:S01]  /*0020*/  S2UR UR4, SR_CTAID.X ;  /* 0x00000000000479c3 */ /* 0x000e220000002500 */
[----:B------:R-:W1:Y:S07]  /*0030*/  LDCU UR6, c[0x0][0x380] ;  /* 0x00007000ff0677ac */ /* 0x000e6e0008000800 */
[----:B------:R-:W0:Y:S01]  /*0040*/  LDC R0, c[0x0][0x360] ;  /* 0x0000d800ff007b82 */ /* 0x000e220000000800 */
[----:B------:R-:W2:Y:S01]  /*0050*/  LDCU UR5, c[0x0][0x370] ;  /* 0x00006e00ff0577ac */ /* 0x000ea20008000800 */
[----:B0-----:R-:W-:-:S02]  /*0060*/  IMAD R3, R0, UR4, R3 ;  /* 0x0000000400037c24 */ /* 0x001fc4000f8e0203 */
[----:B--2---:R-:W-:-:S03]  /*0070*/  IMAD R0, R0, UR5, RZ ;  /* 0x0000000500007c24 */ /* 0x004fc6000f8e02ff */
[----:B-1----:R-:W-:-:S13]  /*0080*/  ISETP.GE.AND P0, PT, R3, UR6, PT ;  /* 0x0000000603007c0c */ /* 0x002fda000bf06270 */
[----:B------:R-:W-:Y:S05]  /*0090*/  @P0 EXIT ;  /* 0x000000000000094d */ /* 0x000fea0003800000 */
[----:B------:R-:W0:Y:S01]  /*00a0*/  I2F.U32.RP R8, R0 ;  /* 0x0000000000087306 */ /* 0x000e220000209000 */
[----:B------:R-:W-:Y:S01]  /*00b0*/  IADD3 R2, PT, PT, R0, R3, RZ ;  /* 0x0000000300027210 */ /* 0x000fe20007ffe0ff */
[----:B------:R-:W1:Y:S01]  /*00c0*/  LDCU.64 UR4, c[0x0][0x358] ;  /* 0x00006b00ff0477ac */ /* 0x000e620008000a00 */
[----:B------:R-:W-:Y:S01]  /*00d0*/  IADD3 R9, PT, PT, RZ, -R0, RZ ;  /* 0x80000000ff097210 */ /* 0x000fe20007ffe0ff */
[----:B------:R-:W-:Y:S01]  /*00e0*/  BSSY.RECONVERGENT B0, `(.L_x_0) ;  /* 0x000002b000007945 */ /* 0x000fe20003800200 */
[C---:B------:R-:W-:Y:S02]  /*00f0*/  ISETP.GE.AND P0, PT, R2.reuse, UR6, PT ;  /* 0x0000000602007c0c */ /* 0x040fe4000bf06270 */
[----:B------:R-:W-:Y:S02]  /*0100*/  VIMNMX R7, PT, PT, R2, UR6, !PT ;  /* 0x0000000602077c48 */ /* 0x000fe4000ffe0100 */
[----:B------:R-:W-:Y:S02]  /*0110*/  SEL R6, RZ, 0x1, P0 ;  /* 0x00000001ff067807 */ /* 0x000fe40000000000 */
[----:B------:R-:W-:-:S02]  /*0120*/  ISETP.NE.U32.AND P2, PT, R0, RZ, PT ;  /* 0x000000ff0000720c */ /* 0x000fc40003f45070 */
[----:B------:R-:W-:Y:S01]  /*0130*/  IADD3 R7, PT, PT, R7, -R2, -R6 ;  /* 0x8000000207077210 */ /* 0x000fe20007ffe806 */
[----:B0-----:R-:W0:Y:S02]  /*0140*/  MUFU.RCP R8, R8 ;  /* 0x0000000800087308 */ /* 0x001e240000001000 */
[----:B0-----:R-:W-:-:S06]  /*0150*/  IADD3 R4, PT, PT, R8, 0xffffffe, RZ ;  /* 0x0ffffffe08047810 */ /* 0x001fcc0007ffe0ff */
[----:B------:R0:W2:Y:S02]  /*0160*/  F2I.FTZ.U32.TRUNC.NTZ R5, R4 ;  /* 0x0000000400057305 */ /* 0x0000a4000021f000 */
[----:B0-----:R-:W-:Y:S02]  /*0170*/  HFMA2 R4, -RZ, RZ, 0, 0 ;  /* 0x00000000ff047431 */ /* 0x001fe400000001ff */
[----:B--2---:R-:W-:-:S04]  /*0180*/  IMAD R9, R9, R5, RZ ;  /* 0x0000000509097224 */ /* 0x004fc800078e02ff */
[----:B------:R-:W-:-:S06]  /*0190*/  IMAD.HI.U32 R8, R5, R9, R4 ;  /* 0x0000000905087227 */ /* 0x000fcc00078e0004 */
[----:B------:R-:W-:-:S05]  /*01a0*/  IMAD.HI.U32 R5, R8, R7, RZ ;  /* 0x0000000708057227 */ /* 0x000fca00078e00ff */
[----:B------:R-:W-:-:S05]  /*01b0*/  IADD3 R2, PT, PT, -R5, RZ, RZ ;  /* 0x000000ff05027210 */ /* 0x000fca0007ffe1ff */
[----:B------:R-:W-:-:S05]  /*01c0*/  IMAD R7, R0, R2, R7 ;  /* 0x0000000200077224 */ /* 0x000fca00078e0207 */
[----:B------:R-:W-:-:S13]  /*01d0*/  ISETP.GE.U32.AND P0, PT, R7, R0, PT ;  /* 0x000000000700720c */ /* 0x000fda0003f06070 */
[----:B------:R-:W-:Y:S02]  /*01e0*/  @P0 IADD3 R7, PT, PT, -R0, R7, RZ ;  /* 0x0000000700070210 */ /* 0x000fe40007ffe1ff */
[----:B------:R-:W-:Y:S02]  /*01f0*/  @P0 IADD3 R5, PT, PT, R5, 0x1, RZ ;  /* 0x0000000105050810 */ /* 0x000fe40007ffe0ff */
[----:B------:R-:W-:-:S13]  /*0200*/  ISETP.GE.U32.AND P1, PT, R7, R0, PT ;  /* 0x000000000700720c */ /* 0x000fda0003f26070 */
[----:B------:R-:W-:Y:S02]  /*0210*/  @P1 IADD3 R5, PT, PT, R5, 0x1, RZ ;  /* 0x0000000105051810 */ /* 0x000fe40007ffe0ff */
[----:B------:R-:W-:-:S04]  /*0220*/  @!P2 LOP3.LUT R5, RZ, R0, RZ, 0x33, !PT ;  /* 0x00000000ff05a212 */ /* 0x000fc800078e33ff */
[----:B------:R-:W-:-:S04]  /*0230*/  IADD3 R2, PT, PT, R6, R5, RZ ;  /* 0x0000000506027210 */ /* 0x000fc80007ffe0ff */
[C---:B------:R-:W-:Y:S02]  /*0240*/  LOP3.LUT R4, R2.reuse, 0x3, RZ, 0xc0, !PT ;  /* 0x0000000302047812 */ /* 0x040fe400078ec0ff */
[----:B------:R-:W-:Y:S02]  /*0250*/  ISETP.GE.U32.AND P1, PT, R2, 0x3, PT ;  /* 0x000000030200780c */ /* 0x000fe40003f26070 */
[----:B------:R-:W-:-:S13]  /*0260*/  ISETP.NE.AND P0, PT, R4, 0x3, PT ;  /* 0x000000030400780c */ /* 0x000fda0003f05270 */
[----:B-1----:R-:W-:Y:S05]  /*0270*/  @!P0 BRA `(.L_x_1) ;  /* 0x0000000000448947 */ /* 0x002fea0003800000 */
[----:B------:R-:W0:Y:S01]  /*0280*/  LDC.64 R4, c[0x0][0x388] ;  /* 0x0000e200ff047b82 */ /* 0x000e220000000a00 */
[----:B------:R-:W-:-:S04]  /*0290*/  IADD3 R2, PT, PT, R2, 0x1, RZ ;  /* 0x0000000102027810 */ /* 0x000fc80007ffe0ff */
[----:B------:R-:W-:-:S03]  /*02a0*/  LOP3.LUT R2, R2, 0x3, RZ, 0xc0, !PT ;  /* 0x0000000302027812 */ /* 0x000fc600078ec0ff */
[----:B------:R-:W1:Y:S01]  /*02b0*/  LDC.64 R6, c[0x0][0x390] ;  /* 0x0000e400ff067b82 */ /* 0x000e620000000a00 */
[----:B------:R-:W-:-:S07]  /*02c0*/  IADD3 R2, PT, PT, -R2, RZ, RZ ;  /* 0x000000ff02027210 */ /* 0x000fce0007ffe1ff */
[----:B------:R-:W2:Y:S02]  /*02d0*/  LDC.64 R8, c[0x0][0x398] ;  /* 0x0000e600ff087b82 */ /* 0x000ea40000000a00 */
.L_x_2:
[----:B-1----:R-:W-:-:S04]  /*02e0*/  IMAD.WIDE R12, R3, 0x4, R6 ;  /* 0x00000004030c7825 */ /* 0x002fc800078e0206 */
[C---:B0-----:R-:W-:Y:S02]  /*02f0*/  IMAD.WIDE R14, R3.reuse, 0x4, R4 ;  /* 0x00000004030e7825 */ /* 0x041fe400078e0204 */
[----:B---3--:R-:W3:Y:S04]  /*0300*/  LDG.E R13, desc[UR4][R12.64] ;  /* 0x000000040c0d7981 */ /* 0x008ee8000c1e1900 */
[----:B------:R-:W3:Y:S01]  /*0310*/  LDG.E R14, desc[UR4][R14.64] ;  /* 0x000000040e0e7981 */ /* 0x000ee2000c1e1900 */
[----:B--2---:R-:W-:Y:S01]  /*0320*/  IMAD.WIDE R10, R3, 0x4, R8 ;  /* 0x00000004030a7825 */ /* 0x004fe200078e0208 */
[----:B------:R-:W-:Y:S02]  /*0330*/  IADD3 R2, PT, PT, R2, 0x1, RZ ;  /* 0x0000000102027810 */ /* 0x000fe40007ffe0ff */
[----:B------:R-:W-:-:S02]  /*0340*/  IADD3 R3, PT, PT, R0, R3, RZ ;  /* 0x0000000300037210 */ /* 0x000fc40007ffe0ff */
[----:B------:R-:W-:Y:S01]  /*0350*/  ISETP.NE.AND P0, PT, R2, RZ, PT ;  /* 0x000000ff0200720c */ /* 0x000fe20003f05270 */
[----:B---3--:R-:W-:-:S05]  /*0360*/  FADD R17, R14, R13 ;  /* 0x0000000d0e117221 */ /* 0x008fca0000000000 */
[----:B------:R3:W-:Y:S07]  /*0370*/  STG.E desc[UR4][R10.64], R17 ;  /* 0x000000110a007986 */ /* 0x0007ee000c101904 */
[----:B------:R-:W-:Y:S05]  /*0380*/  @P0 BRA `(.L_x_2) ;  /* 0xfffffffc00d40947 */ /* 0x000fea000383ffff */
.L_x_1:
[----:B------:R-:W-:Y:S05]  /*0390*/  BSYNC.RECONVERGENT B0 ;  /* 0x0000000000007941 */ /* 0x000fea0003800200 */
.L_x_0:
[----:B------:R-:W-:Y:S05]  /*03a0*/  @!P1 EXIT ;  /* 0x000000000000994d */ /* 0x000fea0003800000 */
.L_x_3:
[----:B------:R-:W3:Y:S08]  /*03b0*/  LDC.64 R4, c[0x0][0x388] ;  /* 0x0000e200ff047b82 */ /* 0x000ef00000000a00 */
[----:B------:R-:W0:Y:S01]  /*03c0*/  LDC.64 R6, c[0x0][0x390] ;  /* 0x0000e400ff067b82 */ /* 0x000e220000000a00 */
[----:B---3--:R-:W-:-:S07]  /*03d0*/  IMAD.WIDE R10, R3, 0x4, R4 ;  /* 0x00000004030a7825 */ /* 0x008fce00078e0204 */
[----:B------:R-:W1:Y:S01]  /*03e0*/  LDC.64 R4, c[0x0][0x398] ;  /* 0x0000e600ff047b82 */ /* 0x000e620000000a00 */
[----:B--2---:R-:W2:Y:S01]  /*03f0*/  LDG.E R2, desc[UR4][R10.64] ;  /* 0x000000040a027981 */ /* 0x004ea2000c1e1900 */
[----:B0-----:R-:W-:-:S05]  /*0400*/  IMAD.WIDE R12, R3, 0x4, R6 ;  /* 0x00000004030c7825 */ /* 0x001fca00078e0206 */
[----:B------:R-:W2:Y:S01]  /*0410*/  LDG.E R7, desc[UR4][R12.64] ;  /* 0x000000040c077981 */ /* 0x000ea2000c1e1900 */
[----:B-1----:R-:W-:-:S04]  /*0420*/  IMAD.WIDE R16, R3, 0x4, R4 ;  /* 0x0000000403107825 */ /* 0x002fc800078e0204 */
[----:B------:R-:W-:-:S04]  /*0430*/  IMAD.WIDE R4, R0, 0x4, R10 ;  /* 0x0000000400047825 */ /* 0x000fc800078e020a */
[----:B--2---:R-:W-:Y:S01]  /*0440*/  FADD R19, R2, R7 ;  /* 0x0000000702137221 */ /* 0x004fe20000000000 */
[----:B------:R-:W-:-:S04]  /*0450*/  IMAD.WIDE R6, R0, 0x4, R12 ;  /* 0x0000000400067825 */ /* 0x000fc800078e020c */
[----:B------:R0:W-:Y:S04]  /*0460*/  STG.E desc[UR4][R16.64], R19 ;  /* 0x0000001310007986 */ /* 0x0001e8000c101904 */
[----:B------:R-:W2:Y:S04]  /*0470*/  LDG.E R2, desc[UR4][R4.64] ;  /* 0x0000000404027981 */ /* 0x000ea8000c1e1900 */
[----:B------:R-:W2:Y:S01]  /*0480*/  LDG.E R15, desc[UR4][R6.64] ;  /* 0x00000004060f7981 */ /* 0x000ea2000c1e1900 */
[----:B------:R-:W-:-:S04]  /*0490*/  IMAD.WIDE R8, R0, 0x4, R16 ;  /* 0x0000000400087825 */ /* 0x000fc800078e0210 */
[----:B------:R-:W-:-:S04]  /*04a0*/  IMAD.WIDE R10, R0, 0x4, R4 ;  /* 0x00000004000a7825 */ /* 0x000fc800078e0204 */
[----:B------:R-:W-:-:S04]  /*04b0*/  IMAD.WIDE R12, R0, 0x4, R6 ;  /* 0x00000004000c7825 */ /* 0x000fc800078e0206 */
[----:B--2---:R-:W-:-:S05]  /*04c0*/  FADD R21, R2, R15 ;  /* 0x0000000f02157221 */ /* 0x004fca0000000000 */
        /* <DEDUP_REMOVED lines=8> */
[----:B------:R-:W1:Y:S04]  /*0550*/  LDG.E R4, desc[UR4][R4.64] ;  /* 0x0000000404047981 */ /* 0x000e68000c1e1900 */
[----:B------:R-:W1:Y:S01]  /*0560*/  LDG.E R7, desc[UR4][R6.64] ;  /* 0x0000000406077981 */ /* 0x000e62000c1e1900 */
[C---:B0-----:R-:W-:Y:S01]  /*0570*/  IMAD.WIDE R16, R0.reuse, 0x4, R14 ;  /* 0x0000000400107825 */ /* 0x041fe200078e020e */
[----:B------:R-:W-:-:S04]  /*0580*/  LEA R3, R0, R3, 0x2 ;  /* 0x0000000300037211 */ /* 0x000fc800078e10ff */
[----:B------:R-:W-:Y:S01]  /*0590*/  ISETP.GE.AND P0, PT, R3, UR6, PT ;  /* 0x0000000603007c0c */ /* 0x000fe2000bf06270 */
[----:B-1----:R-:W-:-:S05]  /*05a0*/  FADD R9, R4, R7 ;  /* 0x0000000704097221 */ /* 0x002fca0000000000 */
[----:B------:R2:W-:Y:S07]  /*05b0*/  STG.E desc[UR4][R16.64], R9 ;  /* 0x0000000910007986 */ /* 0x0005ee000c101904 */
[----:B------:R-:W-:Y:S05]  /*05c0*/  @!P0 BRA `(.L_x_3) ;  /* 0xfffffffc00788947 */ /* 0x000fea000383ffff */
[----:B------:R-:W-:Y:S05]  /*05d0*/  EXIT ;  /* 0x000000000000794d */ /* 0x000fea0003800000 */
.L_x_4:
[----:B------:R-:W-:-:S00]  /*05e0*/  BRA `(.L_x_4) ;  /* 0xfffffffc00fc7947 */ /* 0x000fc0000383ffff */
[----:B------:R-:W-:-:S00]  /*05f0*/  NOP ;  /* 0x0000000000007918 */ /* 0x000fc00000000000 */
        /* <DEDUP_REMOVED lines=8> */
.L_x_10:


//--------------------- .text._Z10vectorInitiPff  --------------------------
	.section	.text._Z10vectorInitiPff,"ax",@progbits
	.align	128
        .global         _Z10vectorInitiPff
        .type           _Z10vectorInitiPff,@function
        .size           _Z10vectorInitiPff,(.L_x_11 - _Z10vectorInitiPff)
        .other          _Z10vectorInitiPff,@"STO_CUDA_ENTRY STV_DEFAULT"
_Z10vectorInitiPff:
.text._Z10vectorInitiPff:
        /* <DEDUP_REMOVED lines=11> */
[C---:B------:R-:W-:Y:S01]  /*00b0*/  IADD3 R2, PT, PT, R0.reuse, R3, RZ ;  /* 0x0000000300027210 */ /* 0x040fe20007ffe0ff */
[----:B------:R-:W-:Y:S01]  /*00c0*/  IMAD.MOV R9, RZ, RZ, -R0 ;  /* 0x000000ffff097224 */ /* 0x000fe200078e0a00 */
[----:B------:R-:W-:Y:S01]  /*00d0*/  ISETP.NE.U32.AND P2, PT, R0, RZ, PT ;  /* 0x000000ff0000720c */ /* 0x000fe20003f45070 */
[----:B------:R-:W1:Y:S01]  /*00e0*/  LDCU.64 UR4, c[0x0][0x358] ;  /* 0x00006b00ff0477ac */ /* 0x000e620008000a00 */
[C---:B------:R-:W-:Y:S01]  /*00f0*/  ISETP.GE.AND P0, PT, R2.reuse, UR6, PT ;  /* 0x0000000602007c0c */ /* 0x040fe2000bf06270 */
[----:B------:R-:W-:Y:S01]  /*0100*/  BSSY.RECONVERGENT B0, `(.L_x_5) ;  /* 0x0000023000007945 */ /* 0x000fe20003800200 */
[----:B------:R-:W-:Y:S02]  /*0110*/  VIMNMX R7, PT, PT, R2, UR6, !PT ;  /* 0x0000000602077c48 */ /* 0x000fe4000ffe0100 */
[----:B------:R-:W-:-:S04]  /*0120*/  SEL R6, RZ, 0x1, P0 ;  /* 0x00000001ff067807 */ /* 0x000fc80000000000 */
[----:B------:R-:W-:Y:S01]  /*0130*/  IADD3 R7, PT, PT, R7, -R2, -R6 ;  /* 0x8000000207077210 */ /* 0x000fe20007ffe806 */
[----:B0-----:R-:W0:Y:S02]  /*0140*/  MUFU.RCP R8, R8 ;  /* 0x0000000800087308 */ /* 0x001e240000001000 */
[----:B0-----:R-:W-:-:S06]  /*0150*/  VIADD R4, R8, 0xffffffe ;  /* 0x0ffffffe08047836 */ /* 0x001fcc0000000000 */
[----:B------:R0:W2:Y:S02]  /*0160*/  F2I.FTZ.U32.TRUNC.NTZ R5, R4 ;  /* 0x0000000400057305 */ /* 0x0000a4000021f000 */
[----:B0-----:R-:W-:Y:S02]  /*0170*/  IMAD.MOV.U32 R4, RZ, RZ, RZ ;  /* 0x000000ffff047224 */ /* 0x001fe400078e00ff */
[----:B--2---:R-:W-:-:S04]  /*0180*/  IMAD R9, R9, R5, RZ ;  /* 0x0000000509097224 */ /* 0x004fc800078e02ff */
[----:B------:R-:W-:-:S06]  /*0190*/  IMAD.HI.U32 R8, R5, R9, R4 ;  /* 0x0000000905087227 */ /* 0x000fcc00078e0004 */
[----:B------:R-:W-:-:S04]  /*01a0*/  IMAD.HI.U32 R5, R8, R7, RZ ;  /* 0x0000000708057227 */ /* 0x000fc800078e00ff */
[----:B------:R-:W-:-:S04]  /*01b0*/  IMAD.MOV R2, RZ, RZ, -R5 ;  /* 0x000000ffff027224 */ /* 0x000fc800078e0a05 */
[----:B------:R-:W-:-:S05]  /*01c0*/  IMAD R7, R0, R2, R7 ;  /* 0x0000000200077224 */ /* 0x000fca00078e0207 */
[----:B------:R-:W-:-:S13]  /*01d0*/  ISETP.GE.U32.AND P0, PT, R7, R0, PT ;  /* 0x000000000700720c */ /* 0x000fda0003f06070 */
[----:B------:R-:W-:Y:S01]  /*01e0*/  @P0 IADD3 R7, PT, PT, -R0, R7, RZ ;  /* 0x0000000700070210 */ /* 0x000fe20007ffe1ff */
[----:B------:R-:W-:-:S03]  /*01f0*/  @P0 VIADD R5, R5, 0x1 ;  /* 0x0000000105050836 */ /* 0x000fc60000000000 */
[----:B------:R-:W-:-:S13]  /*0200*/  ISETP.GE.U32.AND P1, PT, R7, R0, PT ;  /* 0x000000000700720c */ /* 0x000fda0003f26070 */
[----:B------:R-:W-:Y:S02]  /*0210*/  @P1 IADD3 R5, PT, PT, R5, 0x1, RZ ;  /* 0x0000000105051810 */ /* 0x000fe40007ffe0ff */
[----:B------:R-:W-:-:S05]  /*0220*/  @!P2 LOP3.LUT R5, RZ, R0, RZ, 0x33, !PT ;  /* 0x00000000ff05a212 */ /* 0x000fca00078e33ff */
[----:B------:R-:W-:-:S05]  /*0230*/  IMAD.IADD R2, R6, 0x1, R5 ;  /* 0x0000000106027824 */ /* 0x000fca00078e0205 */
[C---:B------:R-:W-:Y:S02]  /*0240*/  LOP3.LUT R4, R2.reuse, 0x3, RZ, 0xc0, !PT ;  /* 0x0000000302047812 */ /* 0x040fe400078ec0ff */
[----:B------:R-:W-:Y:S02]  /*0250*/  ISETP.GE.U32.AND P1, PT, R2, 0x3, PT ;  /* 0x000000030200780c */ /* 0x000fe40003f26070 */
[----:B------:R-:W-:-:S13]  /*0260*/  ISETP.NE.AND P0, PT, R4, 0x3, PT ;  /* 0x000000030400780c */ /* 0x000fda0003f05270 */
[----:B-1----:R-:W-:Y:S05]  /*0270*/  @!P0 BRA `(.L_x_6) ;  /* 0x00000000002c8947 */ /* 0x002fea0003800000 */
[----:B------:R-:W0:Y:S01]  /*0280*/  LDC R9, c[0x0][0x390] ;  /* 0x0000e400ff097b82 */ /* 0x000e220000000800 */
[----:B------:R-:W-:-:S04]  /*0290*/  IADD3 R2, PT, PT, R2, 0x1, RZ ;  /* 0x0000000102027810 */ /* 0x000fc80007ffe0ff */
[----:B------:R-:W-:-:S03]  /*02a0*/  LOP3.LUT R2, R2, 0x3, RZ, 0xc0, !PT ;  /* 0x0000000302027812 */ /* 0x000fc600078ec0ff */
[----:B------:R-:W1:Y:S02]  /*02b0*/  LDC.64 R6, c[0x0][0x388] ;  /* 0x0000e200ff067b82 */ /* 0x000e640000000a00 */
[----:B------:R-:W-:-:S07]  /*02c0*/  IMAD.MOV R2, RZ, RZ, -R2 ;  /* 0x000000ffff027224 */ /* 0x000fce00078e0a02 */
.L_x_7:
[----:B-1----:R-:W-:Y:S01]  /*02d0*/  IMAD.WIDE R4, R3, 0x4, R6 ;  /* 0x0000000403047825 */ /* 0x002fe200078e0206 */
[----:B------:R-:W-:-:S03]  /*02e0*/  IADD3 R2, PT, PT, R2, 0x1, RZ ;  /* 0x0000000102027810 */ /* 0x000fc60007ffe0ff */
[----:B------:R-:W-:Y:S01]  /*02f0*/  IMAD.IADD R3, R0, 0x1, R3 ;  /* 0x0000000100037824 */ /* 0x000fe200078e0203 */
[----:B0-----:R2:W-:Y:S01]  /*0300*/  STG.E desc[UR4][R4.64], R9 ;  /* 0x0000000904007986 */ /* 0x0015e2000c101904 */
[----:B------:R-:W-:-:S13]  /*0310*/  ISETP.NE.AND P0, PT, R2, RZ, PT ;  /* 0x000000ff0200720c */ /* 0x000fda0003f05270 */
[----:B--2---:R-:W-:Y:S05]  /*0320*/  @P0 BRA `(.L_x_7) ;  /* 0xfffffffc00e80947 */ /* 0x004fea000383ffff */
.L_x_6:
[----:B------:R-:W-:Y:S05]  /*0330*/  BSYNC.RECONVERGENT B0 ;  /* 0x0000000000007941 */ /* 0x000fea0003800200 */
.L_x_5:
[----:B------:R-:W-:Y:S05]  /*0340*/  @!P1 EXIT ;  /* 0x000000000000994d */ /* 0x000fea0003800000 */
[----:B------:R-:W0:Y:S08]  /*0350*/  LDC R15, c[0x0][0x390] ;  /* 0x0000e400ff0f7b82 */ /* 0x000e300000000800 */
[----:B------:R-:W1:Y:S02]  /*0360*/  LDC.64 R10, c[0x0][0x388] ;  /* 0x0000e200ff0a7b82 */ /* 0x000e640000000a00 */
.L_x_8:
[----:B-12---:R-:W-:Y:S01]  /*0370*/  IMAD.WIDE R12, R3, 0x4, R10 ;  /* 0x00000004030c7825 */ /* 0x006fe200078e020a */
[----:B------:R-:W-:-:S04]  /*0380*/  LEA R3, R0, R3, 0x2 ;  /* 0x0000000300037211 */ /* 0x000fc800078e10ff */
[----:B0-----:R2:W-:Y:S01]  /*0390*/  STG.E desc[UR4][R12.64], R15 ;  /* 0x0000000f0c007986 */ /* 0x0015e2000c101904 */
[----:B------:R-:W-:Y:S01]  /*03a0*/  IMAD.WIDE R4, R0, 0x4, R12 ;  /* 0x0000000400047825 */ /* 0x000fe200078e020c */
[----:B------:R-:W-:-:S04]  /*03b0*/  ISETP.GE.AND P0, PT, R3, UR6, PT ;  /* 0x0000000603007c0c */ /* 0x000fc8000bf06270 */
[----:B------:R2:W-:Y:S01]  /*03c0*/  STG.E desc[UR4][R4.64], R15 ;  /* 0x0000000f04007986 */ /* 0x0005e2000c101904 */
[----:B------:R-:W-:-:S05]  /*03d0*/  IMAD.WIDE R6, R0, 0x4, R4 ;  /* 0x0000000400067825 */ /* 0x000fca00078e0204 */
[----:B------:R2:W-:Y:S01]  /*03e0*/  STG.E desc[UR4][R6.64], R15 ;  /* 0x0000000f06007986 */ /* 0x0005e2000c101904 */
[----:B------:R-:W-:-:S05]  /*03f0*/  IMAD.WIDE R8, R0, 0x4, R6 ;  /* 0x0000000400087825 */ /* 0x000fca00078e0206 */
[----:B------:R2:W-:Y:S01]  /*0400*/  STG.E desc[UR4][R8.64], R15 ;  /* 0x0000000f08007986 */ /* 0x0005e2000c101904 */
[----:B------:R-:W-:Y:S05]  /*0410*/  @!P0 BRA `(.L_x_8) ;  /* 0xfffffffc00d48947 */ /* 0x000fea000383ffff */
[----:B------:R-:W-:Y:S05]  /*0420*/  EXIT ;  /* 0x000000000000794d */ /* 0x000fea0003800000 */
.L_x_9:
        /* <DEDUP_REMOVED lines=13> */
.L_x_11:


//--------------------- .nv.shared.reserved.0     --------------------------
	.section	.nv.shared.reserved.0,"aw",@nobits
	.weak		__nv_reservedSMEM_offset_0_alias
	.size		__nv_reservedSMEM_offset_0_alias, 0, 64
	.other		__nv_reservedSMEM_offset_0_alias,@"STO_CUDA_RESERVED_SHARED STV_DEFAULT"
__nv_reservedSMEM_offset_0_alias:
	.zero		0
	.zero		64


//--------------------- .nv.constant0._Z9vectorAddiPfS_S_ --------------------------
	.section	.nv.constant0._Z9vectorAddiPfS_S_,"a",@progbits
	.sectionflags	@""
	.align	4
.nv.constant0._Z9vectorAddiPfS_S_:
	.zero		928


//--------------------- .nv.constant0._Z10vectorInitiPff --------------------------
	.section	.nv.constant0._Z10vectorInitiPff,"a",@progbits
	.sectionflags	@""
	.align	4
.nv.constant0._Z10vectorInitiPff:
	.zero		916


//--------------------- SYMBOLS --------------------------

	.type		.nv.reservedSmem.offset0,@object
	.size		.nv.reservedSmem.offset0,0x4
